	.headerflags	@"EF_CUDA_TEXMODE_UNIFIED EF_CUDA_64BIT_ADDRESS EF_CUDA_ACCELERATORS EF_CUDA_SM90 EF_CUDA_VIRTUAL_SM(EF_CUDA_SM90)"
	.elftype	@"ET_EXEC"


//--------------------- .nv.info                  --------------------------
	.section	.nv.info,"",@"SHT_CUDA_INFO"
	.align	4


	//----- nvinfo : EIATTR_REGCOUNT
	.align		4
        /*0000*/ 	.byte	0x04, 0x2f
        /*0002*/ 	.short	(.L_3 - .L_2)
	.align		4
.L_2:
        /*0004*/ 	.word	index@(triton_poi_fused__native_batch_norm_legit_no_training_leaky_relu_9)
        /*0008*/ 	.word	0x00000010


	//----- nvinfo : EIATTR_MIN_STACK_SIZE
	.align		4
.L_3:
        /*000c*/ 	.byte	0x04, 0x12
        /*000e*/ 	.short	(.L_5 - .L_4)
	.align		4
.L_4:
        /*0010*/ 	.word	index@(triton_poi_fused__native_batch_norm_legit_no_training_leaky_relu_9)
        /*0014*/ 	.word	0x00000000


	//----- nvinfo : EIATTR_FRAME_SIZE
	.align		4
.L_5:
        /*0018*/ 	.byte	0x04, 0x11
        /*001a*/ 	.short	(.L_7 - .L_6)
	.align		4
.L_6:
        /*001c*/ 	.word	index@(triton_poi_fused__native_batch_norm_legit_no_training_leaky_relu_9)
        /*0020*/ 	.word	0x00000000


	//----- nvinfo : EIATTR_MIN_STACK_SIZE
	.align		4
.L_7:
        /*0024*/ 	.byte	0x04, 0x12
        /*0026*/ 	.short	(.L_9 - .L_8)
	.align		4
.L_8:
        /*0028*/ 	.word	index@(triton_poi_fused__native_batch_norm_legit_no_training_leaky_relu_9)
        /*002c*/ 	.word	0x00000000
.L_9:


//--------------------- .nv.info.triton_poi_fused__native_batch_norm_legit_no_training_leaky_relu_9 --------------------------
	.section	.nv.info.triton_poi_fused__native_batch_norm_legit_no_training_leaky_relu_9,"",@"SHT_CUDA_INFO"
	.sectionflags	@""
	.align	4


	//----- nvinfo : EIATTR_CUDA_API_VERSION
	.align		4
        /*0000*/ 	.byte	0x04, 0x37
        /*0002*/ 	.short	(.L_11 - .L_10)
.L_10:
        /*0004*/ 	.word	0x0000007c


	//----- nvinfo : EIATTR_KPARAM_INFO
	.align		4
.L_11:
        /*0008*/ 	.byte	0x04, 0x17
        /*000a*/ 	.short	(.L_13 - .L_12)
.L_12:
        /*000c*/ 	.word	0x00000000
        /*0010*/ 	.short	0x0006
        /*0012*/ 	.short	0x0030
        /*0014*/ 	.byte	0x00, 0xf0, 0x11, 0x00


	//----- nvinfo : EIATTR_KPARAM_INFO
	.align		4
.L_13:
        /*0018*/ 	.byte	0x04, 0x17
        /*001a*/ 	.short	(.L_15 - .L_14)
.L_14:
        /*001c*/ 	.word	0x00000000
        /*0020*/ 	.short	0x0005
        /*0022*/ 	.short	0x0028
        /*0024*/ 	.byte	0x00, 0xf4, 0x21, 0x00


	//----- nvinfo : EIATTR_KPARAM_INFO
	.align		4
.L_15:
        /*0028*/ 	.byte	0x04, 0x17
        /*002a*/ 	.short	(.L_17 - .L_16)
.L_16:
        /*002c*/ 	.word	0x00000000
        /*0030*/ 	.short	0x0004
        /*0032*/ 	.short	0x0020
        /*0034*/ 	.byte	0x00, 0xf4, 0x21, 0x00


	//----- nvinfo : EIATTR_KPARAM_INFO
	.align		4
.L_17:
        /*0038*/ 	.byte	0x04, 0x17
        /*003a*/ 	.short	(.L_19 - .L_18)
.L_18:
        /*003c*/ 	.word	0x00000000
        /*0040*/ 	.short	0x0003
        /*0042*/ 	.short	0x0018
        /*0044*/ 	.byte	0x00, 0xf4, 0x21, 0x00


	//----- nvinfo : EIATTR_KPARAM_INFO
	.align		4
.L_19:
        /*0048*/ 	.byte	0x04, 0x17
        /*004a*/ 	.short	(.L_21 - .L_20)
.L_20:
        /*004c*/ 	.word	0x00000000
        /*0050*/ 	.short	0x0002
        /*0052*/ 	.short	0x0010
        /*0054*/ 	.byte	0x00, 0xf4, 0x21, 0x00


	//----- nvinfo : EIATTR_KPARAM_INFO
	.align		4
.L_21:
        /*0058*/ 	.byte	0x04, 0x17
        /*005a*/ 	.short	(.L_23 - .L_22)
.L_22:
        /*005c*/ 	.word	0x00000000
        /*0060*/ 	.short	0x0001
        /*0062*/ 	.short	0x0008
        /*0064*/ 	.byte	0x00, 0xf4, 0x21, 0x00


	//----- nvinfo : EIATTR_KPARAM_INFO
	.align		4
.L_23:
        /*0068*/ 	.byte	0x04, 0x17
        /*006a*/ 	.short	(.L_25 - .L_24)
.L_24:
        /*006c*/ 	.word	0x00000000
        /*0070*/ 	.short	0x0000
        /*0072*/ 	.short	0x0000
        /*0074*/ 	.byte	0x00, 0xf4, 0x21, 0x00


	//----- nvinfo : EIATTR_SPARSE_MMA_MASK
	.align		4
.L_25:
        /*0078*/ 	.byte	0x03, 0x50
        /*007a*/ 	.short	0x0000


	//----- nvinfo : EIATTR_MAXREG_COUNT
	.align		4
        /*007c*/ 	.byte	0x03, 0x1b
        /*007e*/ 	.short	0x00ff


	//----- nvinfo : EIATTR_EXIT_INSTR_OFFSETS
	.align		4
        /*0080*/ 	.byte	0x04, 0x1c
        /*0082*/ 	.short	(.L_27 - .L_26)


	//   ....[0]....
.L_26:
        /*0084*/ 	.word	0x000003d0


	//----- nvinfo : EIATTR_REQNTID
	.align		4
.L_27:
        /*0088*/ 	.byte	0x04, 0x10
        /*008a*/ 	.short	(.L_29 - .L_28)
.L_28:
        /*008c*/ 	.word	0x00000080
        /*0090*/ 	.word	0x00000001
        /*0094*/ 	.word	0x00000001


	//----- nvinfo : EIATTR_CBANK_PARAM_SIZE
	.align		4
.L_29:
        /*0098*/ 	.byte	0x03, 0x19
        /*009a*/ 	.short	0x0034


	//----- nvinfo : EIATTR_PARAM_CBANK
	.align		4
        /*009c*/ 	.byte	0x04, 0x0a
        /*009e*/ 	.short	(.L_31 - .L_30)
	.align		4
.L_30:
        /*00a0*/ 	.word	index@(.nv.constant0.triton_poi_fused__native_batch_norm_legit_no_training_leaky_relu_9)
        /*00a4*/ 	.short	0x0210
        /*00a6*/ 	.short	0x0034


	//----- nvinfo : EIATTR_SW_WAR
	.align		4
.L_31:
        /*00a8*/ 	.byte	0x04, 0x36
        /*00aa*/ 	.short	(.L_33 - .L_32)
.L_32:
        /*00ac*/ 	.word	0x00000008
.L_33:


//--------------------- .nv.callgraph             --------------------------
	.section	.nv.callgraph,"",@"SHT_CUDA_CALLGRAPH"
	.align	4
	.sectionentsize	8
	.align		4
        /*0000*/ 	.word	0x00000000
	.align		4
        /*0004*/ 	.word	0xffffffff
	.align		4
        /*0008*/ 	.word	0x00000000
	.align		4
        /*000c*/ 	.word	0xfffffffe
	.align		4
        /*0010*/ 	.word	0x00000000
	.align		4
        /*0014*/ 	.word	0xfffffffd
	.align		4
        /*0018*/ 	.word	0x00000000
	.align		4
        /*001c*/ 	.word	0xfffffffc


//--------------------- .nv.constant4             --------------------------
	.section	.nv.constant4,"a",@progbits
	.align	8
	.align		8
.nv.constant4:
        /*0000*/ 	.dword	_$_str
	.align		8
        /*0008*/ 	.dword	_$_str_$_2


//--------------------- .text.triton_poi_fused__native_batch_norm_legit_no_training_leaky_relu_9 --------------------------
	.section	.text.triton_poi_fused__native_batch_norm_legit_no_training_leaky_relu_9,"ax",@progbits
	.align	128
        .global         triton_poi_fused__native_batch_norm_legit_no_training_leaky_relu_9
        .type           triton_poi_fused__native_batch_norm_legit_no_training_leaky_relu_9,@function
        .size           triton_poi_fused__native_batch_norm_legit_no_training_leaky_relu_9,(.L_x_1 - triton_poi_fused__native_batch_norm_legit_no_training_leaky_relu_9)
        .other          triton_poi_fused__native_batch_norm_legit_no_training_leaky_relu_9,@"STO_CUDA_ENTRY STV_DEFAULT"
triton_poi_fused__native_batch_norm_legit_no_training_leaky_relu_9:
.text.triton_poi_fused__native_batch_norm_legit_no_training_leaky_relu_9:
[----:B------:R-:W-:Y:S01]  /*0000*/  LDC R1, c[0x0][0x28] ;  /* 0x00000a00ff017b82 */ /* 0x000fe20000000800 */
[----:B------:R-:W1:Y:S07]  /*0010*/  S2R R0, SR_TID.X ;  /* 0x0000000000007919 */ /* 0x000e6e0000002100 */
[----:B------:R-:W2:Y:S01]  /*0020*/  LDC.64 R2, c[0x0][0x228] ;  /* 0x00008a00ff027b82 */ /* 0x000ea20000000a00 */
[----:B------:R-:W-:Y:S01]  /*0030*/  ULDC.64 UR4, c[0x0][0x208] ;  /* 0x0000820000047ab9 */ /* 0x000fe20000000a00 */
[----:B------:R-:W3:Y:S06]  /*0040*/  S2R R7, SR_CTAID.X ;  /* 0x0000000000077919 */ /* 0x000eec0000002500 */
[----:B------:R-:W4:Y:S08]  /*0050*/  LDC.64 R8, c[0x0][0x230] ;  /* 0x00008c00ff087b82 */ /* 0x000f300000000a00 */
[----:B------:R-:W5:Y:S01]  /*0060*/  LDC.64 R10, c[0x0][0x238] ;  /* 0x00008e00ff0a7b82 */ /* 0x000f620000000a00 */
[----:B-1----:R-:W-:-:S02]  /*0070*/  SHF.L.U32 R0, R0, 0x1, RZ ;  /* 0x0000000100007819 */ /* 0x002fc400000006ff */
[----:B---3--:R-:W-:Y:S02]  /*0080*/  SHF.R.S32.HI R5, RZ, 0x17, R7 ;  /* 0x00000017ff057819 */ /* 0x008fe40000011407 */
[----:B------:R-:W-:Y:S02]  /*0090*/  LOP3.LUT R0, R0, 0xfe, RZ, 0xc0, !PT ;  /* 0x000000fe00007812 */ /* 0x000fe400078ec0ff */
[----:B------:R-:W-:Y:S02]  /*00a0*/  SGXT R5, R5, 0x1 ;  /* 0x000000010505781a */ /* 0x000fe40000000200 */
[----:B------:R-:W-:Y:S02]  /*00b0*/  LEA R0, R7, R0, 0x8 ;  /* 0x0000000007007211 */ /* 0x000fe400078e40ff */
[----:B------:R-:W1:Y:S02]  /*00c0*/  LDC.64 R6, c[0x0][0x220] ;  /* 0x00008800ff067b82 */ /* 0x000e640000000a00 */
[----:B------:R-:W-:-:S04]  /*00d0*/  LEA.HI R5, R5, R0, RZ, 0x7 ;  /* 0x0000000005057211 */ /* 0x000fc800078f38ff */
[----:B------:R-:W-:-:S04]  /*00e0*/  LOP3.LUT R5, R5, 0xffffff80, RZ, 0xc0, !PT ;  /* 0xffffff8005057812 */ /* 0x000fc800078ec0ff */
[----:B------:R-:W-:Y:S02]  /*00f0*/  IADD3 R13, R0, -R5, RZ ;  /* 0x80000005000d7210 */ /* 0x000fe40007ffe0ff */
[----:B------:R-:W3:Y:S03]  /*0100*/  LDC.64 R4, c[0x0][0x218] ;  /* 0x00008600ff047b82 */ /* 0x000ee60000000a00 */
[----:B--2---:R-:W-:-:S06]  /*0110*/  IMAD.WIDE R2, R13, 0x4, R2 ;  /* 0x000000040d027825 */ /* 0x004fcc00078e0202 */
[----:B------:R-:W2:Y:S01]  /*0120*/  LDG.E.EL.64 R2, desc[UR4][R2.64] ;  /* 0x0000000402027981 */ /* 0x000ea2000c2e1b00 */
[----:B-1----:R-:W-:-:S06]  /*0130*/  IMAD.WIDE R6, R13, 0x4, R6 ;  /* 0x000000040d067825 */ /* 0x002fcc00078e0206 */
[----:B------:R-:W2:Y:S01]  /*0140*/  LDG.E.EL.64 R6, desc[UR4][R6.64] ;  /* 0x0000000406067981 */ /* 0x000ea2000c2e1b00 */
[----:B---3--:R-:W-:-:S06]  /*0150*/  IMAD.WIDE R4, R0, 0x4, R4 ;  /* 0x0000000400047825 */ /* 0x008fcc00078e0204 */
[----:B------:R-:W3:Y:S01]  /*0160*/  LDG.E.64 R4, desc[UR4][R4.64] ;  /* 0x0000000404047981 */ /* 0x000ee2000c1e1b00 */
[----:B----4-:R-:W-:-:S04]  /*0170*/  IMAD.WIDE R8, R13, 0x4, R8 ;  /* 0x000000040d087825 */ /* 0x010fc800078e0208 */
[----:B-----5:R-:W-:Y:S02]  /*0180*/  IMAD.WIDE R10, R13, 0x4, R10 ;  /* 0x000000040d0a7825 */ /* 0x020fe400078e020a */
[----:B------:R-:W4:Y:S04]  /*0190*/  LDG.E.EL.64 R8, desc[UR4][R8.64] ;  /* 0x0000000408087981 */ /* 0x000f28000c2e1b00 */
[----:B------:R-:W4:Y:S01]  /*01a0*/  LDG.E.EL.64 R10, desc[UR4][R10.64] ;  /* 0x000000040a0a7981 */ /* 0x000f22000c2e1b00 */
[----:B--2---:R-:W-:Y:S01]  /*01b0*/  FADD R2, R2, 9.9999997473787516356e-06 ;  /* 0x3727c5ac02027421 */ /* 0x004fe20000000000 */
[----:B------:R-:W-:-:S03]  /*01c0*/  FADD R3, R3, 9.9999997473787516356e-06 ;  /* 0x3727c5ac03037421 */ /* 0x000fc60000000000 */
[----:B------:R-:W1:Y:S08]  /*01d0*/  MUFU.SQRT R12, R2 ;  /* 0x00000002000c7308 */ /* 0x000e700000002000 */
[----:B------:R-:W2:Y:S01]  /*01e0*/  MUFU.SQRT R13, R3 ;  /* 0x00000003000d7308 */ /* 0x000ea20000002000 */
[C---:B-1----:R-:W-:Y:S02]  /*01f0*/  FSETP.GT.AND P0, PT, R12.reuse, 8.50705917302346158658e+37, PT ;  /* 0x7e8000000c00780b */ /* 0x042fe40003f04000 */
[----:B------:R-:W-:-:S02]  /*0200*/  FSETP.GEU.AND P2, PT, R12, 1.175494350822287508e-38, PT ;  /* 0x008000000c00780b */ /* 0x000fc40003f4e000 */
[C---:B--2---:R-:W-:Y:S02]  /*0210*/  FSETP.GT.AND P1, PT, R13.reuse, 8.50705917302346158658e+37, PT ;  /* 0x7e8000000d00780b */ /* 0x044fe40003f24000 */
[----:B------:R-:W-:-:S07]  /*0220*/  FSETP.GEU.AND P3, PT, R13, 1.175494350822287508e-38, PT ;  /* 0x008000000d00780b */ /* 0x000fce0003f6e000 */
[----:B------:R-:W-:Y:S01]  /*0230*/  @P0 FMUL R12, R12, 0.25 ;  /* 0x3e8000000c0c0820 */ /* 0x000fe20000400000 */
[----:B------:R-:W-:-:S03]  /*0240*/  HFMA2.MMA R2, -RZ, RZ, 1.625, 0 ;  /* 0x3e800000ff027435 */ /* 0x000fc600000001ff */
[----:B------:R-:W-:Y:S01]  /*0250*/  @!P2 FMUL R12, R12, 16777216 ;  /* 0x4b8000000c0ca820 */ /* 0x000fe20000400000 */
[----:B------:R-:W-:-:S04]  /*0260*/  @P1 FMUL R13, R13, 0.25 ;  /* 0x3e8000000d0d1820 */ /* 0x000fc80000400000 */
[----:B------:R-:W-:Y:S01]  /*0270*/  @!P3 FMUL R13, R13, 16777216 ;  /* 0x4b8000000d0db820 */ /* 0x000fe20000400000 */
[----:B------:R-:W1:Y:S01]  /*0280*/  MUFU.RCP R12, R12 ;  /* 0x0000000c000c7308 */ /* 0x000e620000001000 */
[----:B------:R-:W-:-:S07]  /*0290*/  FSEL R3, R2, 1, P0 ;  /* 0x3f80000002037808 */ /* 0x000fce0000000000 */
[----:B------:R-:W2:Y:S01]  /*02a0*/  MUFU.RCP R13, R13 ;  /* 0x0000000d000d7308 */ /* 0x000ea20000001000 */
[----:B------:R-:W-:Y:S01]  /*02b0*/  FSEL R2, R2, 1, P1 ;  /* 0x3f80000002027808 */ /* 0x000fe20000800000 */
[----:B------:R-:W-:Y:S01]  /*02c0*/  @!P2 FMUL R3, R3, 16777216 ;  /* 0x4b8000000303a820 */ /* 0x000fe20000400000 */
[----:B---3--:R-:W-:-:S03]  /*02d0*/  FADD R5, R5, -R7 ;  /* 0x8000000705057221 */ /* 0x008fc60000000000 */
[----:B------:R-:W-:Y:S01]  /*02e0*/  @!P3 FMUL R2, R2, 16777216 ;  /* 0x4b8000000202b820 */ /* 0x000fe20000400000 */
[----:B------:R-:W-:Y:S01]  /*02f0*/  FADD R4, R4, -R6 ;  /* 0x8000000604047221 */ /* 0x000fe20000000000 */
[----:B-1----:R-:W-:Y:S02]  /*0300*/  FMUL R7, R12, R3 ;  /* 0x000000030c077220 */ /* 0x002fe40000400000 */
[----:B--2---:R-:W-:Y:S02]  /*0310*/  FMUL R6, R13, R2 ;  /* 0x000000020d067220 */ /* 0x004fe40000400000 */
[----:B------:R-:W1:Y:S01]  /*0320*/  LDC.64 R2, c[0x0][0x210] ;  /* 0x00008400ff027b82 */ /* 0x000e620000000a00 */
[----:B------:R-:W-:Y:S01]  /*0330*/  FMUL R7, R4, R7 ;  /* 0x0000000704077220 */ /* 0x000fe20000400000 */
[----:B------:R-:W-:-:S03]  /*0340*/  FMUL R6, R5, R6 ;  /* 0x0000000605067220 */ /* 0x000fc60000400000 */
[----:B----4-:R-:W-:Y:S01]  /*0350*/  FFMA R8, R8, R7, R10 ;  /* 0x0000000708087223 */ /* 0x010fe2000000000a */
[----:B------:R-:W-:-:S04]  /*0360*/  FFMA R9, R9, R6, R11 ;  /* 0x0000000609097223 */ /* 0x000fc8000000000b */
[----:B------:R-:W-:Y:S02]  /*0370*/  FSETP.GT.AND P0, PT, R8, RZ, PT ;  /* 0x000000ff0800720b */ /* 0x000fe40003f04000 */
[----:B------:R-:W-:-:S11]  /*0380*/  FSETP.GT.AND P1, PT, R9, RZ, PT ;  /* 0x000000ff0900720b */ /* 0x000fd60003f24000 */
[----:B------:R-:W-:Y:S01]  /*0390*/  @!P0 FMUL R8, R8, 0.10000000149011611938 ;  /* 0x3dcccccd08088820 */ /* 0x000fe20000400000 */
[----:B-1----:R-:W-:-:S04]  /*03a0*/  IMAD.WIDE R2, R0, 0x4, R2 ;  /* 0x0000000400027825 */ /* 0x002fc800078e0202 */
[----:B------:R-:W-:-:S05]  /*03b0*/  @!P1 FMUL R9, R9, 0.10000000149011611938 ;  /* 0x3dcccccd09099820 */ /* 0x000fca0000400000 */
[----:B------:R-:W-:Y:S01]  /*03c0*/  STG.E.64 desc[UR4][R2.64], R8 ;  /* 0x0000000802007986 */ /* 0x000fe2000c101b04 */
[----:B------:R-:W-:Y:S05]  /*03d0*/  EXIT ;  /* 0x000000000000794d */ /* 0x000fea0003800000 */
.L_x_0:
[----:B------:R-:W-:-:S00]  /*03e0*/  BRA `(.L_x_0) ;  /* 0xfffffffc00fc7947 */ /* 0x000fc0000383ffff */
[----:B------:R-:W-:-:S00]  /*03f0*/  NOP ;  /* 0x0000000000007918 */ /* 0x000fc00000000000 */
        /* <DEDUP_REMOVED lines=8> */
.L_x_1:


//--------------------- .nv.global.init           --------------------------
	.section	.nv.global.init,"aw",@progbits
.nv.global.init:
	.type		_$_str,@object
	.size		_$_str,(_$_str_$_2 - _$_str)
_$_str:
        /*0000*/ 	.byte	0x5f, 0x5f, 0x43, 0x55, 0x44, 0x41, 0x5f, 0x46, 0x54, 0x5a, 0x00
	.type		_$_str_$_2,@object
	.size		_$_str_$_2,(.L_1 - _$_str_$_2)
_$_str_$_2:
        /*000b*/ 	.byte	0x5f, 0x5f, 0x43, 0x55, 0x44, 0x41, 0x5f, 0x50, 0x52, 0x45, 0x43, 0x5f, 0x53, 0x51, 0x52, 0x54
        /*001b*/ 	.byte	0x00
.L_1:


//--------------------- .nv.constant0.triton_poi_fused__native_batch_norm_legit_no_training_leaky_relu_9 --------------------------
	.section	.nv.constant0.triton_poi_fused__native_batch_norm_legit_no_training_leaky_relu_9,"a",@progbits
	.sectionflags	@""
	.align	4
.nv.constant0.triton_poi_fused__native_batch_norm_legit_no_training_leaky_relu_9:
	.zero		580
